	.headerflags	@"EF_CUDA_TEXMODE_UNIFIED EF_CUDA_64BIT_ADDRESS EF_CUDA_ACCELERATORS EF_CUDA_SM90 EF_CUDA_VIRTUAL_SM(EF_CUDA_SM90)"
	.elftype	@"ET_EXEC"


//--------------------- .nv.info                  --------------------------
	.section	.nv.info,"",@"SHT_CUDA_INFO"
	.align	4


	//----- nvinfo : EIATTR_REGCOUNT
	.align		4
        /*0000*/ 	.byte	0x04, 0x2f
        /*0002*/ 	.short	(.L_1 - .L_0)
	.align		4
.L_0:
        /*0004*/ 	.word	index@(triton_poi_fused_relu_threshold_backward_1)
        /*0008*/ 	.word	0x0000000e


	//----- nvinfo : EIATTR_MIN_STACK_SIZE
	.align		4
.L_1:
        /*000c*/ 	.byte	0x04, 0x12
        /*000e*/ 	.short	(.L_3 - .L_2)
	.align		4
.L_2:
        /*0010*/ 	.word	index@(triton_poi_fused_relu_threshold_backward_1)
        /*0014*/ 	.word	0x00000000


	//----- nvinfo : EIATTR_FRAME_SIZE
	.align		4
.L_3:
        /*0018*/ 	.byte	0x04, 0x11
        /*001a*/ 	.short	(.L_5 - .L_4)
	.align		4
.L_4:
        /*001c*/ 	.word	index@(triton_poi_fused_relu_threshold_backward_1)
        /*0020*/ 	.word	0x00000000


	//----- nvinfo : EIATTR_MIN_STACK_SIZE
	.align		4
.L_5:
        /*0024*/ 	.byte	0x04, 0x12
        /*0026*/ 	.short	(.L_7 - .L_6)
	.align		4
.L_6:
        /*0028*/ 	.word	index@(triton_poi_fused_relu_threshold_backward_1)
        /*002c*/ 	.word	0x00000000
.L_7:


//--------------------- .nv.info.triton_poi_fused_relu_threshold_backward_1 --------------------------
	.section	.nv.info.triton_poi_fused_relu_threshold_backward_1,"",@"SHT_CUDA_INFO"
	.sectionflags	@""
	.align	4


	//----- nvinfo : EIATTR_CUDA_API_VERSION
	.align		4
        /*0000*/ 	.byte	0x04, 0x37
        /*0002*/ 	.short	(.L_9 - .L_8)
.L_8:
        /*0004*/ 	.word	0x0000007c


	//----- nvinfo : EIATTR_KPARAM_INFO
	.align		4
.L_9:
        /*0008*/ 	.byte	0x04, 0x17
        /*000a*/ 	.short	(.L_11 - .L_10)
.L_10:
        /*000c*/ 	.word	0x00000000
        /*0010*/ 	.short	0x0003
        /*0012*/ 	.short	0x0018
        /*0014*/ 	.byte	0x00, 0xf0, 0x11, 0x00


	//----- nvinfo : EIATTR_KPARAM_INFO
	.align		4
.L_11:
        /*0018*/ 	.byte	0x04, 0x17
        /*001a*/ 	.short	(.L_13 - .L_12)
.L_12:
        /*001c*/ 	.word	0x00000000
        /*0020*/ 	.short	0x0002
        /*0022*/ 	.short	0x0010
        /*0024*/ 	.byte	0x00, 0xf4, 0x21, 0x00


	//----- nvinfo : EIATTR_KPARAM_INFO
	.align		4
.L_13:
        /*0028*/ 	.byte	0x04, 0x17
        /*002a*/ 	.short	(.L_15 - .L_14)
.L_14:
        /*002c*/ 	.word	0x00000000
        /*0030*/ 	.short	0x0001
        /*0032*/ 	.short	0x0008
        /*0034*/ 	.byte	0x00, 0xf4, 0x21, 0x00


	//----- nvinfo : EIATTR_KPARAM_INFO
	.align		4
.L_15:
        /*0038*/ 	.byte	0x04, 0x17
        /*003a*/ 	.short	(.L_17 - .L_16)
.L_16:
        /*003c*/ 	.word	0x00000000
        /*0040*/ 	.short	0x0000
        /*0042*/ 	.short	0x0000
        /*0044*/ 	.byte	0x00, 0xf4, 0x21, 0x00


	//----- nvinfo : EIATTR_SPARSE_MMA_MASK
	.align		4
.L_17:
        /*0048*/ 	.byte	0x03, 0x50
        /*004a*/ 	.short	0x0000


	//----- nvinfo : EIATTR_MAXREG_COUNT
	.align		4
        /*004c*/ 	.byte	0x03, 0x1b
        /*004e*/ 	.short	0x00ff


	//----- nvinfo : EIATTR_EXIT_INSTR_OFFSETS
	.align		4
        /*0050*/ 	.byte	0x04, 0x1c
        /*0052*/ 	.short	(.L_19 - .L_18)


	//   ....[0]....
.L_18:
        /*0054*/ 	.word	0x000001c0


	//   ....[1]....
        /*0058*/ 	.word	0x000001e0


	//----- nvinfo : EIATTR_REQNTID
	.align		4
.L_19:
        /*005c*/ 	.byte	0x04, 0x10
        /*005e*/ 	.short	(.L_21 - .L_20)
.L_20:
        /*0060*/ 	.word	0x00000080
        /*0064*/ 	.word	0x00000001
        /*0068*/ 	.word	0x00000001


	//----- nvinfo : EIATTR_CBANK_PARAM_SIZE
	.align		4
.L_21:
        /*006c*/ 	.byte	0x03, 0x19
        /*006e*/ 	.short	0x001c


	//----- nvinfo : EIATTR_PARAM_CBANK
	.align		4
        /*0070*/ 	.byte	0x04, 0x0a
        /*0072*/ 	.short	(.L_23 - .L_22)
	.align		4
.L_22:
        /*0074*/ 	.word	index@(.nv.constant0.triton_poi_fused_relu_threshold_backward_1)
        /*0078*/ 	.short	0x0210
        /*007a*/ 	.short	0x001c


	//----- nvinfo : EIATTR_SW_WAR
	.align		4
.L_23:
        /*007c*/ 	.byte	0x04, 0x36
        /*007e*/ 	.short	(.L_25 - .L_24)
.L_24:
        /*0080*/ 	.word	0x00000008
.L_25:


//--------------------- .nv.callgraph             --------------------------
	.section	.nv.callgraph,"",@"SHT_CUDA_CALLGRAPH"
	.align	4
	.sectionentsize	8
	.align		4
        /*0000*/ 	.word	0x00000000
	.align		4
        /*0004*/ 	.word	0xffffffff
	.align		4
        /*0008*/ 	.word	0x00000000
	.align		4
        /*000c*/ 	.word	0xfffffffe
	.align		4
        /*0010*/ 	.word	0x00000000
	.align		4
        /*0014*/ 	.word	0xfffffffd
	.align		4
        /*0018*/ 	.word	0x00000000
	.align		4
        /*001c*/ 	.word	0xfffffffc


//--------------------- .text.triton_poi_fused_relu_threshold_backward_1 --------------------------
	.section	.text.triton_poi_fused_relu_threshold_backward_1,"ax",@progbits
	.align	128
        .global         triton_poi_fused_relu_threshold_backward_1
        .type           triton_poi_fused_relu_threshold_backward_1,@function
        .size           triton_poi_fused_relu_threshold_backward_1,(.L_x_1 - triton_poi_fused_relu_threshold_backward_1)
        .other          triton_poi_fused_relu_threshold_backward_1,@"STO_CUDA_ENTRY STV_DEFAULT"
triton_poi_fused_relu_threshold_backward_1:
.text.triton_poi_fused_relu_threshold_backward_1:
[----:B------:R-:W0:Y:S02]  /*0000*/  LDC R1, c[0x0][0x28] ;  /* 0x00000a00ff017b82 */ /* 0x000e240000000800 */
[----:B------:R-:W1:Y:S01]  /*0010*/  S2R R0, SR_TID.X ;  /* 0x0000000000007919 */ /* 0x000e620000002100 */
[----:B------:R-:W2:Y:S01]  /*0020*/  LDC.64 R4, c[0x0][0x218] ;  /* 0x00008600ff047b82 */ /* 0x000ea20000000a00 */
[----:B------:R-:W-:Y:S01]  /*0030*/  ULDC.64 UR4, c[0x0][0x208] ;  /* 0x0000820000047ab9 */ /* 0x000fe20000000a00 */
[----:B------:R-:W-:Y:S01]  /*0040*/  ULDC.64 UR6, c[0x0][0x220] ;  /* 0x0000880000067ab9 */ /* 0x000fe20000000a00 */
[----:B------:R-:W3:Y:S05]  /*0050*/  S2R R7, SR_CTAID.X ;  /* 0x0000000000077919 */ /* 0x000eea0000002500 */
[----:B------:R-:W4:Y:S01]  /*0060*/  LDC.64 R2, c[0x0][0x210] ;  /* 0x00008400ff027b82 */ /* 0x000f220000000a00 */
[----:B-1----:R-:W-:-:S02]  /*0070*/  LOP3.LUT R0, R0, 0x7f, RZ, 0xc0, !PT ;  /* 0x0000007f00007812 */ /* 0x002fc400078ec0ff */
[----:B---3--:R-:W-:-:S03]  /*0080*/  SHF.R.S32.HI R6, RZ, 0x18, R7 ;  /* 0x00000018ff067819 */ /* 0x008fc60000011407 */
[----:B------:R-:W-:Y:S01]  /*0090*/  IMAD R7, R7, 0x80, R0 ;  /* 0x0000008007077824 */ /* 0x000fe200078e0200 */
[----:B------:R-:W-:-:S03]  /*00a0*/  SGXT R0, R6, 0x1 ;  /* 0x000000010600781a */ /* 0x000fc60000000200 */
[C---:B----4-:R-:W-:Y:S01]  /*00b0*/  IMAD.WIDE R2, R7.reuse, 0x4, R2 ;  /* 0x0000000407027825 */ /* 0x050fe200078e0202 */
[----:B------:R-:W-:Y:S02]  /*00c0*/  ISETP.GE.AND P0, PT, R7, 0x100, PT ;  /* 0x000001000700780c */ /* 0x000fe40003f06270 */
[----:B------:R-:W-:-:S04]  /*00d0*/  LEA.HI R0, R0, R7, RZ, 0x6 ;  /* 0x0000000700007211 */ /* 0x000fc800078f30ff */
[----:B------:R-:W-:Y:S01]  /*00e0*/  SHF.R.S32.HI R9, RZ, 0x6, R0 ;  /* 0x00000006ff097819 */ /* 0x000fe20000011400 */
[----:B------:R-:W-:-:S04]  /*00f0*/  IMAD.MOV.U32 R0, RZ, RZ, RZ ;  /* 0x000000ffff007224 */ /* 0x000fc800078e00ff */
[----:B--2---:R-:W-:Y:S02]  /*0100*/  IMAD.WIDE R4, R9, 0x4, R4 ;  /* 0x0000000409047825 */ /* 0x004fe400078e0204 */
[----:B------:R-:W2:Y:S02]  /*0110*/  @!P0 LDG.E R0, desc[UR4][R2.64] ;  /* 0x0000000402008981 */ /* 0x000ea4000c1e1900 */
[----:B------:R-:W-:-:S06]  /*0120*/  IMAD.MOV.U32 R9, RZ, RZ, RZ ;  /* 0x000000ffff097224 */ /* 0x000fcc00078e00ff */
[----:B------:R-:W2:Y:S02]  /*0130*/  @!P0 LDG.E.EL R9, desc[UR4][R4.64] ;  /* 0x0000000404098981 */ /* 0x000ea4000c2e1900 */
[----:B--2---:R-:W-:Y:S01]  /*0140*/  FADD R6, R9, R0 ;  /* 0x0000000009067221 */ /* 0x004fe20000000000 */
[----:B------:R-:W-:-:S04]  /*0150*/  FSETP.GEU.AND P1, PT, R0, -R9, PT ;  /* 0x800000090000720b */ /* 0x000fc80003f2e000 */
[----:B------:R-:W-:Y:S02]  /*0160*/  FSEL R9, R6, RZ, P1 ;  /* 0x000000ff06097208 */ /* 0x000fe40000800000 */
[----:B------:R-:W-:Y:S02]  /*0170*/  IADD3 R6, P1, R7, UR6, RZ ;  /* 0x0000000607067c10 */ /* 0x000fe4000ff3e0ff */
[----:B------:R-:W-:Y:S01]  /*0180*/  FSETP.GTU.AND P2, PT, R9, RZ, PT ;  /* 0x000000ff0900720b */ /* 0x000fe20003f4c000 */
[----:B------:R1:W-:Y:S01]  /*0190*/  @!P0 STG.E desc[UR4][R2.64], R9 ;  /* 0x0000000902008986 */ /* 0x0003e2000c101904 */
[----:B------:R-:W-:Y:S02]  /*01a0*/  LEA.HI.X.SX32 R7, R7, UR7, 0x1, P1 ;  /* 0x0000000707077c11 */ /* 0x000fe400088f0eff */
[----:B------:R-:W-:Y:S01]  /*01b0*/  SEL R11, RZ, 0x1, P2 ;  /* 0x00000001ff0b7807 */ /* 0x000fe20001000000 */
[----:B------:R-:W-:Y:S08]  /*01c0*/  @P0 EXIT ;  /* 0x000000000000094d */ /* 0x000ff00003800000 */
[----:B------:R-:W-:Y:S01]  /*01d0*/  STG.E.U8 desc[UR4][R6.64], R11 ;  /* 0x0000000b06007986 */ /* 0x000fe2000c101104 */
[----:B------:R-:W-:Y:S05]  /*01e0*/  EXIT ;  /* 0x000000000000794d */ /* 0x000fea0003800000 */
.L_x_0:
[----:B------:R-:W-:-:S00]  /*01f0*/  BRA `(.L_x_0) ;  /* 0xfffffffc00fc7947 */ /* 0x000fc0000383ffff */
[----:B------:R-:W-:-:S00]  /*0200*/  NOP ;  /* 0x0000000000007918 */ /* 0x000fc00000000000 */
[----:B------:R-:W-:-:S00]  /*0210*/  NOP ;  /* 0x0000000000007918 */ /* 0x000fc00000000000 */
[----:B------:R-:W-:-:S00]  /*0220*/  NOP ;  /* 0x0000000000007918 */ /* 0x000fc00000000000 */
[----:B------:R-:W-:-:S00]  /*0230*/  NOP ;  /* 0x0000000000007918 */ /* 0x000fc00000000000 */
[----:B------:R-:W-:-:S00]  /*0240*/  NOP ;  /* 0x0000000000007918 */ /* 0x000fc00000000000 */
[----:B------:R-:W-:-:S00]  /*0250*/  NOP ;  /* 0x0000000000007918 */ /* 0x000fc00000000000 */
[----:B------:R-:W-:-:S00]  /*0260*/  NOP ;  /* 0x0000000000007918 */ /* 0x000fc00000000000 */
[----:B------:R-:W-:-:S00]  /*0270*/  NOP ;  /* 0x0000000000007918 */ /* 0x000fc00000000000 */
.L_x_1:


//--------------------- .nv.constant0.triton_poi_fused_relu_threshold_backward_1 --------------------------
	.section	.nv.constant0.triton_poi_fused_relu_threshold_backward_1,"a",@progbits
	.sectionflags	@""
	.align	4
.nv.constant0.triton_poi_fused_relu_threshold_backward_1:
	.zero		556
